//
// Generated by NVIDIA NVVM Compiler
//
// Compiler Build ID: CL-36424714
// Cuda compilation tools, release 13.0, V13.0.88
// Based on NVVM 20.0.0
//

.version 9.0
.target sm_100
.address_size 64

	// .globl	_Z17hyperspace_effectPhiii

.visible .entry _Z17hyperspace_effectPhiii(
	.param .u64 .ptr .align 1 _Z17hyperspace_effectPhiii_param_0,
	.param .u32 _Z17hyperspace_effectPhiii_param_1,
	.param .u32 _Z17hyperspace_effectPhiii_param_2,
	.param .u32 _Z17hyperspace_effectPhiii_param_3
)
{
	.reg .pred 	%p<4>;
	.reg .b16 	%rs<2>;
	.reg .b32 	%r<30>;
	.reg .b64 	%rd<5>;

	ld.param.u64 	%rd1, [_Z17hyperspace_effectPhiii_param_0];
	ld.param.u32 	%r3, [_Z17hyperspace_effectPhiii_param_1];
	ld.param.u32 	%r5, [_Z17hyperspace_effectPhiii_param_2];
	ld.param.u32 	%r4, [_Z17hyperspace_effectPhiii_param_3];
	mov.u32 	%r7, %ctaid.x;
	mov.u32 	%r8, %ntid.x;
	mov.u32 	%r9, %tid.x;
	mad.lo.s32 	%r1, %r7, %r8, %r9;
	mov.u32 	%r10, %ctaid.y;
	mov.u32 	%r11, %ntid.y;
	mov.u32 	%r12, %tid.y;
	mad.lo.s32 	%r13, %r10, %r11, %r12;
	setp.ge.s32 	%p1, %r1, %r3;
	setp.ge.s32 	%p2, %r13, %r5;
	or.pred  	%p3, %p1, %p2;
	@%p3 bra 	$L__BB0_2;
	cvta.to.global.u64 	%rd2, %rd1;
	mad.lo.s32 	%r14, %r3, %r13, %r1;
	mul.lo.s32 	%r15, %r14, 3;
	add.s32 	%r16, %r4, %r1;
	mul.hi.s32 	%r17, %r16, -2139062143;
	add.s32 	%r18, %r17, %r16;
	shr.u32 	%r19, %r18, 31;
	shr.u32 	%r20, %r18, 7;
	add.s32 	%r21, %r20, %r19;
	add.s32 	%r22, %r16, %r21;
	cvt.s64.s32 	%rd3, %r15;
	add.s64 	%rd4, %rd2, %rd3;
	st.global.u8 	[%rd4], %r22;
	add.s32 	%r23, %r4, %r13;
	mul.hi.s32 	%r24, %r23, -2139062143;
	add.s32 	%r25, %r24, %r23;
	shr.u32 	%r26, %r25, 31;
	shr.u32 	%r27, %r25, 7;
	add.s32 	%r28, %r27, %r26;
	add.s32 	%r29, %r23, %r28;
	st.global.u8 	[%rd4+1], %r29;
	mov.b16 	%rs1, 128;
	st.global.u8 	[%rd4+2], %rs1;
$L__BB0_2:
	ret;

}


// ===== COMPILED SASS (sm_100) =====

	.target	sm_100

	.elftype	@"ET_EXEC"


//--------------------- .note.nv.tkinfo           --------------------------
	.section	.note.nv.tkinfo,"",@"SHT_NOTE"
	.sectionflags	@"SHF_NOTE_NV_TKINFO"
	.tkinfo
        /*0018*/ 	.word	0x00000002
        /*0030*/ 	.string	""
        /*0030*/ 	.string	"ptxas"
        /*0030*/ 	.string	"Cuda compilation tools, release 13.0, V13.0.88"
        /*0030*/ 	.string	"Build cuda_13.0.r13.0/compiler.36424714_0"
        /*0030*/ 	.string	"-arch sm_100 -m 64 "



//--------------------- .note.nv.cuinfo           --------------------------
	.section	.note.nv.cuinfo,"",@"SHT_NOTE"
	.sectionflags	@"SHF_NOTE_NV_CUINFO"
        /*0018*/ 	.short	0x0002
        /*001a*/ 	.short	0x0064
        /*001c*/ 	.short	0x0082
	.zero		2


//--------------------- .nv.info                  --------------------------
	.section	.nv.info,"",@"SHT_CUDA_INFO"
	.align	4


	//----- nvinfo : EIATTR_REGCOUNT
	.align		4
        /*0000*/ 	.byte	0x04, 0x2f
        /*0002*/ 	.short	(.L_1 - .L_0)
	.align		4
.L_0:
        /*0004*/ 	.word	index@(_Z17hyperspace_effectPhiii)
        /*0008*/ 	.word	0x0000000c


	//----- nvinfo : EIATTR_FRAME_SIZE
	.align		4
.L_1:
        /*000c*/ 	.byte	0x04, 0x11
        /*000e*/ 	.short	(.L_3 - .L_2)
	.align		4
.L_2:
        /*0010*/ 	.word	index@(_Z17hyperspace_effectPhiii)
        /*0014*/ 	.word	0x00000000


	//----- nvinfo : EIATTR_MIN_STACK_SIZE
	.align		4
.L_3:
        /*0018*/ 	.byte	0x04, 0x12
        /*001a*/ 	.short	(.L_5 - .L_4)
	.align		4
.L_4:
        /*001c*/ 	.word	index@(_Z17hyperspace_effectPhiii)
        /*0020*/ 	.word	0x00000000
.L_5:


//--------------------- .nv.compat                --------------------------
	.section	.nv.compat,"",@"SHT_CUDA_COMPAT_INFO"
	.align	4
        /*0000*/ 	.byte	0x02, 0x09, 0x00, 0x00, 0x02, 0x02, 0x01, 0x00, 0x02, 0x05, 0x05, 0x00, 0x03, 0x07, 0x01, 0x01
        /*0010*/ 	.byte	0x02, 0x03, 0x00, 0x00, 0x02, 0x06, 0x01, 0x00, 0x04, 0x0b, 0x08, 0x00, 0x09, 0x00, 0x00, 0x00
        /*0020*/ 	.byte	0x00, 0x00, 0x00, 0x00


//--------------------- .nv.info._Z17hyperspace_effectPhiii --------------------------
	.section	.nv.info._Z17hyperspace_effectPhiii,"",@"SHT_CUDA_INFO"
	.sectionflags	@""
	.align	4


	//----- nvinfo : EIATTR_CUDA_API_VERSION
	.align		4
        /*0000*/ 	.byte	0x04, 0x37
        /*0002*/ 	.short	(.L_7 - .L_6)
.L_6:
        /*0004*/ 	.word	0x00000082


	//----- nvinfo : EIATTR_KPARAM_INFO
	.align		4
.L_7:
        /*0008*/ 	.byte	0x04, 0x17
        /*000a*/ 	.short	(.L_9 - .L_8)
.L_8:
        /*000c*/ 	.word	0x00000000
        /*0010*/ 	.short	0x0003
        /*0012*/ 	.short	0x0010
        /*0014*/ 	.byte	0x00, 0xf0, 0x11, 0x00


	//----- nvinfo : EIATTR_KPARAM_INFO
	.align		4
.L_9:
        /*0018*/ 	.byte	0x04, 0x17
        /*001a*/ 	.short	(.L_11 - .L_10)
.L_10:
        /*001c*/ 	.word	0x00000000
        /*0020*/ 	.short	0x0002
        /*0022*/ 	.short	0x000c
        /*0024*/ 	.byte	0x00, 0xf0, 0x11, 0x00


	//----- nvinfo : EIATTR_KPARAM_INFO
	.align		4
.L_11:
        /*0028*/ 	.byte	0x04, 0x17
        /*002a*/ 	.short	(.L_13 - .L_12)
.L_12:
        /*002c*/ 	.word	0x00000000
        /*0030*/ 	.short	0x0001
        /*0032*/ 	.short	0x0008
        /*0034*/ 	.byte	0x00, 0xf0, 0x11, 0x00


	//----- nvinfo : EIATTR_KPARAM_INFO
	.align		4
.L_13:
        /*0038*/ 	.byte	0x04, 0x17
        /*003a*/ 	.short	(.L_15 - .L_14)
.L_14:
        /*003c*/ 	.word	0x00000000
        /*0040*/ 	.short	0x0000
        /*0042*/ 	.short	0x0000
        /*0044*/ 	.byte	0x00, 0xf5, 0x21, 0x00


	//----- nvinfo : EIATTR_SPARSE_MMA_MASK
	.align		4
.L_15:
        /*0048*/ 	.byte	0x03, 0x50
        /*004a*/ 	.short	0x0000


	//----- nvinfo : EIATTR_MAXREG_COUNT
	.align		4
        /*004c*/ 	.byte	0x03, 0x1b
        /*004e*/ 	.short	0x00ff


	//----- nvinfo : EIATTR_MERCURY_ISA_VERSION
	.align		4
        /*0050*/ 	.byte	0x03, 0x5f
        /*0052*/ 	.short	0x0101


	//----- nvinfo : EIATTR_VRC_CTA_INIT_COUNT
	.align		4
        /*0054*/ 	.byte	0x02, 0x4a
	.zero		1
	.zero		1


	//----- nvinfo : EIATTR_EXIT_INSTR_OFFSETS
	.align		4
        /*0058*/ 	.byte	0x04, 0x1c
        /*005a*/ 	.short	(.L_17 - .L_16)


	//   ....[0]....
.L_16:
        /*005c*/ 	.word	0x000000c0


	//   ....[1]....
        /*0060*/ 	.word	0x00000250


	//----- nvinfo : EIATTR_CBANK_PARAM_SIZE
	.align		4
.L_17:
        /*0064*/ 	.byte	0x03, 0x19
        /*0066*/ 	.short	0x0014


	//----- nvinfo : EIATTR_PARAM_CBANK
	.align		4
        /*0068*/ 	.byte	0x04, 0x0a
        /*006a*/ 	.short	(.L_19 - .L_18)
	.align		4
.L_18:
        /*006c*/ 	.word	index@(.nv.constant0._Z17hyperspace_effectPhiii)
        /*0070*/ 	.short	0x0380
        /*0072*/ 	.short	0x0014


	//----- nvinfo : EIATTR_SW_WAR
	.align		4
.L_19:
        /*0074*/ 	.byte	0x04, 0x36
        /*0076*/ 	.short	(.L_21 - .L_20)
.L_20:
        /*0078*/ 	.word	0x00000008
.L_21:


//--------------------- .nv.callgraph             --------------------------
	.section	.nv.callgraph,"",@"SHT_CUDA_CALLGRAPH"
	.align	4
	.sectionentsize	8
	.align		4
        /*0000*/ 	.word	0x00000000
	.align		4
        /*0004*/ 	.word	0xffffffff
	.align		4
        /*0008*/ 	.word	0x00000000
	.align		4
        /*000c*/ 	.word	0xfffffffe
	.align		4
        /*0010*/ 	.word	0x00000000
	.align		4
        /*0014*/ 	.word	0xfffffffd
	.align		4
        /*0018*/ 	.word	0x00000000
	.align		4
        /*001c*/ 	.word	0xfffffffc


//--------------------- .text._Z17hyperspace_effectPhiii --------------------------
	.section	.text._Z17hyperspace_effectPhiii,"ax",@progbits
	.align	128
        .global         _Z17hyperspace_effectPhiii
        .type           _Z17hyperspace_effectPhiii,@function
        .size           _Z17hyperspace_effectPhiii,(.L_x_1 - _Z17hyperspace_effectPhiii)
        .other          _Z17hyperspace_effectPhiii,@"STO_CUDA_ENTRY STV_DEFAULT"
_Z17hyperspace_effectPhiii:
.text._Z17hyperspace_effectPhiii:
[----:B------:R-:W-:Y:S01]  /*0000*/  LDC R1, c[0x0][0x37c] ;  /* 0x0000df00ff017b82 */ /* 0x000fe20000000800 */
[----:B------:R-:W0:Y:S07]  /*0010*/  S2R R2, SR_TID.Y ;  /* 0x0000000000027919 */ /* 0x000e2e0000002200 */
[----:B------:R-:W1:Y:S01]  /*0020*/  LDC R0, c[0x0][0x360] ;  /* 0x0000d800ff007b82 */ /* 0x000e620000000800 */
[----:B------:R-:W2:Y:S01]  /*0030*/  LDCU.64 UR6, c[0x0][0x388] ;  /* 0x00007100ff0677ac */ /* 0x000ea20008000a00 */
[----:B------:R-:W1:Y:S06]  /*0040*/  S2R R3, SR_TID.X ;  /* 0x0000000000037919 */ /* 0x000e6c0000002100 */
[----:B------:R-:W0:Y:S08]  /*0050*/  S2UR UR5, SR_CTAID.Y ;  /* 0x00000000000579c3 */ /* 0x000e300000002600 */
[----:B------:R-:W0:Y:S08]  /*0060*/  LDC R7, c[0x0][0x364] ;  /* 0x0000d900ff077b82 */ /* 0x000e300000000800 */
[----:B------:R-:W1:Y:S01]  /*0070*/  S2UR UR4, SR_CTAID.X ;  /* 0x00000000000479c3 */ /* 0x000e620000002500 */
[----:B0-----:R-:W-:-:S05]  /*0080*/  IMAD R7, R7, UR5, R2 ;  /* 0x0000000507077c24 */ /* 0x001fca000f8e0202 */
[----:B--2---:R-:W-:Y:S01]  /*0090*/  ISETP.GE.AND P0, PT, R7, UR7, PT ;  /* 0x0000000707007c0c */ /* 0x004fe2000bf06270 */
[----:B-1----:R-:W-:-:S05]  /*00a0*/  IMAD R0, R0, UR4, R3 ;  /* 0x0000000400007c24 */ /* 0x002fca000f8e0203 */
[----:B------:R-:W-:-:S13]  /*00b0*/  ISETP.GE.OR P0, PT, R0, UR6, P0 ;  /* 0x0000000600007c0c */ /* 0x000fda0008706670 */
[----:B------:R-:W-:Y:S05]  /*00c0*/  @P0 EXIT ;  /* 0x000000000000094d */ /* 0x000fea0003800000 */
[----:B------:R-:W0:Y:S01]  /*00d0*/  LDCU UR4, c[0x0][0x390] ;  /* 0x00007200ff0477ac */ /* 0x000e220008000800 */
[----:B------:R-:W-:Y:S02]  /*00e0*/  HFMA2 R4, -RZ, RZ, 0, 0 ;  /* 0x00000000ff047431 */ /* 0x000fe400000001ff */
[----:B------:R-:W-:Y:S01]  /*00f0*/  IMAD.MOV.U32 R2, RZ, RZ, RZ ;  /* 0x000000ffff027224 */ /* 0x000fe200078e00ff */
[----:B------:R-:W-:Y:S01]  /*0100*/  MOV R8, 0x80 ;  /* 0x0000008000087802 */ /* 0x000fe20000000f00 */
[----:B------:R-:W1:Y:S01]  /*0110*/  LDCU.64 UR8, c[0x0][0x380] ;  /* 0x00007000ff0877ac */ /* 0x000e620008000a00 */
[----:B0-----:R-:W-:Y:S02]  /*0120*/  VIADD R5, R0, UR4 ;  /* 0x0000000400057c36 */ /* 0x001fe40008000000 */
[C---:B------:R-:W-:Y:S01]  /*0130*/  VIADD R3, R7.reuse, UR4 ;  /* 0x0000000407037c36 */ /* 0x040fe20008000000 */
[----:B------:R-:W0:Y:S01]  /*0140*/  LDCU.64 UR4, c[0x0][0x358] ;  /* 0x00006b00ff0477ac */ /* 0x000e220008000a00 */
[----:B------:R-:W-:-:S02]  /*0150*/  IMAD R0, R7, UR6, R0 ;  /* 0x0000000607007c24 */ /* 0x000fc4000f8e0200 */
[----:B------:R-:W-:-:S04]  /*0160*/  IMAD.HI R4, R5, -0x7f7f7f7f, R4 ;  /* 0x8080808105047827 */ /* 0x000fc800078e0204 */
[----:B------:R-:W-:Y:S01]  /*0170*/  IMAD.HI R2, R3, -0x7f7f7f7f, R2 ;  /* 0x8080808103027827 */ /* 0x000fe200078e0202 */
[----:B------:R-:W-:-:S03]  /*0180*/  SHF.R.U32.HI R7, RZ, 0x1f, R4 ;  /* 0x0000001fff077819 */ /* 0x000fc60000011604 */
[----:B------:R-:W-:Y:S01]  /*0190*/  IMAD R0, R0, 0x3, RZ ;  /* 0x0000000300007824 */ /* 0x000fe200078e02ff */
[----:B------:R-:W-:Y:S02]  /*01a0*/  SHF.R.U32.HI R9, RZ, 0x1f, R2 ;  /* 0x0000001fff097819 */ /* 0x000fe40000011602 */
[----:B------:R-:W-:Y:S02]  /*01b0*/  LEA.HI R4, R4, R7, RZ, 0x19 ;  /* 0x0000000704047211 */ /* 0x000fe400078fc8ff */
[----:B-1----:R-:W-:Y:S02]  /*01c0*/  IADD3 R6, P0, PT, R0, UR8, RZ ;  /* 0x0000000800067c10 */ /* 0x002fe4000ff1e0ff */
[----:B------:R-:W-:Y:S01]  /*01d0*/  LEA.HI R9, R2, R9, RZ, 0x19 ;  /* 0x0000000902097211 */ /* 0x000fe200078fc8ff */
[----:B------:R-:W-:Y:S01]  /*01e0*/  IMAD.IADD R5, R5, 0x1, R4 ;  /* 0x0000000105057824 */ /* 0x000fe200078e0204 */
[----:B------:R-:W-:Y:S02]  /*01f0*/  LEA.HI.X.SX32 R7, R0, UR9, 0x1, P0 ;  /* 0x0000000900077c11 */ /* 0x000fe400080f0eff */
[----:B------:R-:W-:-:S02]  /*0200*/  PRMT R0, R8, 0x7610, R0 ;  /* 0x0000761008007816 */ /* 0x000fc40000000000 */
[----:B------:R-:W-:Y:S01]  /*0210*/  IADD3 R9, PT, PT, R3, R9, RZ ;  /* 0x0000000903097210 */ /* 0x000fe20007ffe0ff */
[----:B0-----:R-:W-:Y:S04]  /*0220*/  STG.E.U8 desc[UR4][R6.64], R5 ;  /* 0x0000000506007986 */ /* 0x001fe8000c101104 */
[----:B------:R-:W-:Y:S04]  /*0230*/  STG.E.U8 desc[UR4][R6.64+0x2], R0 ;  /* 0x0000020006007986 */ /* 0x000fe8000c101104 */
[----:B------:R-:W-:Y:S01]  /*0240*/  STG.E.U8 desc[UR4][R6.64+0x1], R9 ;  /* 0x0000010906007986 */ /* 0x000fe2000c101104 */
[----:B------:R-:W-:Y:S05]  /*0250*/  EXIT ;  /* 0x000000000000794d */ /* 0x000fea0003800000 */
.L_x_0:
[----:B------:R-:W-:-:S00]  /*0260*/  BRA `(.L_x_0) ;  /* 0xfffffffc00fc7947 */ /* 0x000fc0000383ffff */
[----:B------:R-:W-:-:S00]  /*0270*/  NOP ;  /* 0x0000000000007918 */ /* 0x000fc00000000000 */
        /* <DEDUP_REMOVED lines=8> */
.L_x_1:


//--------------------- .nv.shared.reserved.0     --------------------------
	.section	.nv.shared.reserved.0,"aw",@nobits
	.weak		__nv_reservedSMEM_offset_0_alias
	.size		__nv_reservedSMEM_offset_0_alias, 0, 64
	.other		__nv_reservedSMEM_offset_0_alias,@"STO_CUDA_RESERVED_SHARED STV_DEFAULT"
__nv_reservedSMEM_offset_0_alias:
	.zero		0
	.zero		64


//--------------------- .nv.constant0._Z17hyperspace_effectPhiii --------------------------
	.section	.nv.constant0._Z17hyperspace_effectPhiii,"a",@progbits
	.sectionflags	@""
	.align	4
.nv.constant0._Z17hyperspace_effectPhiii:
	.zero		916


//--------------------- SYMBOLS --------------------------

	.type		.nv.reservedSmem.offset0,@object
	.size		.nv.reservedSmem.offset0,0x4
